	.headerflags	@"EF_CUDA_TEXMODE_UNIFIED EF_CUDA_64BIT_ADDRESS EF_CUDA_ACCELERATORS EF_CUDA_SM90 EF_CUDA_VIRTUAL_SM(EF_CUDA_SM90)"
	.elftype	@"ET_EXEC"


//--------------------- .nv.info                  --------------------------
	.section	.nv.info,"",@"SHT_CUDA_INFO"
	.align	4


	//----- nvinfo : EIATTR_REGCOUNT
	.align		4
        /*0000*/ 	.byte	0x04, 0x2f
        /*0002*/ 	.short	(.L_1 - .L_0)
	.align		4
.L_0:
        /*0004*/ 	.word	index@(triton_poi_fused_max_pool2d_with_indices_33)
        /*0008*/ 	.word	0x00000057


	//----- nvinfo : EIATTR_MIN_STACK_SIZE
	.align		4
.L_1:
        /*000c*/ 	.byte	0x04, 0x12
        /*000e*/ 	.short	(.L_3 - .L_2)
	.align		4
.L_2:
        /*0010*/ 	.word	index@(triton_poi_fused_max_pool2d_with_indices_33)
        /*0014*/ 	.word	0x00000000


	//----- nvinfo : EIATTR_FRAME_SIZE
	.align		4
.L_3:
        /*0018*/ 	.byte	0x04, 0x11
        /*001a*/ 	.short	(.L_5 - .L_4)
	.align		4
.L_4:
        /*001c*/ 	.word	index@(triton_poi_fused_max_pool2d_with_indices_33)
        /*0020*/ 	.word	0x00000000


	//----- nvinfo : EIATTR_MIN_STACK_SIZE
	.align		4
.L_5:
        /*0024*/ 	.byte	0x04, 0x12
        /*0026*/ 	.short	(.L_7 - .L_6)
	.align		4
.L_6:
        /*0028*/ 	.word	index@(triton_poi_fused_max_pool2d_with_indices_33)
        /*002c*/ 	.word	0x00000000
.L_7:


//--------------------- .nv.info.triton_poi_fused_max_pool2d_with_indices_33 --------------------------
	.section	.nv.info.triton_poi_fused_max_pool2d_with_indices_33,"",@"SHT_CUDA_INFO"
	.sectionflags	@""
	.align	4


	//----- nvinfo : EIATTR_CUDA_API_VERSION
	.align		4
        /*0000*/ 	.byte	0x04, 0x37
        /*0002*/ 	.short	(.L_9 - .L_8)
.L_8:
        /*0004*/ 	.word	0x0000007c


	//----- nvinfo : EIATTR_KPARAM_INFO
	.align		4
.L_9:
        /*0008*/ 	.byte	0x04, 0x17
        /*000a*/ 	.short	(.L_11 - .L_10)
.L_10:
        /*000c*/ 	.word	0x00000000
        /*0010*/ 	.short	0x0004
        /*0012*/ 	.short	0x001c
        /*0014*/ 	.byte	0x00, 0xf0, 0x11, 0x00


	//----- nvinfo : EIATTR_KPARAM_INFO
	.align		4
.L_11:
        /*0018*/ 	.byte	0x04, 0x17
        /*001a*/ 	.short	(.L_13 - .L_12)
.L_12:
        /*001c*/ 	.word	0x00000000
        /*0020*/ 	.short	0x0003
        /*0022*/ 	.short	0x0018
        /*0024*/ 	.byte	0x00, 0xf0, 0x11, 0x00


	//----- nvinfo : EIATTR_KPARAM_INFO
	.align		4
.L_13:
        /*0028*/ 	.byte	0x04, 0x17
        /*002a*/ 	.short	(.L_15 - .L_14)
.L_14:
        /*002c*/ 	.word	0x00000000
        /*0030*/ 	.short	0x0002
        /*0032*/ 	.short	0x0010
        /*0034*/ 	.byte	0x00, 0xf4, 0x21, 0x00


	//----- nvinfo : EIATTR_KPARAM_INFO
	.align		4
.L_15:
        /*0038*/ 	.byte	0x04, 0x17
        /*003a*/ 	.short	(.L_17 - .L_16)
.L_16:
        /*003c*/ 	.word	0x00000000
        /*0040*/ 	.short	0x0001
        /*0042*/ 	.short	0x0008
        /*0044*/ 	.byte	0x00, 0xf4, 0x21, 0x00


	//----- nvinfo : EIATTR_KPARAM_INFO
	.align		4
.L_17:
        /*0048*/ 	.byte	0x04, 0x17
        /*004a*/ 	.short	(.L_19 - .L_18)
.L_18:
        /*004c*/ 	.word	0x00000000
        /*0050*/ 	.short	0x0000
        /*0052*/ 	.short	0x0000
        /*0054*/ 	.byte	0x00, 0xf4, 0x21, 0x00


	//----- nvinfo : EIATTR_SPARSE_MMA_MASK
	.align		4
.L_19:
        /*0058*/ 	.byte	0x03, 0x50
        /*005a*/ 	.short	0x0000


	//----- nvinfo : EIATTR_MAXREG_COUNT
	.align		4
        /*005c*/ 	.byte	0x03, 0x1b
        /*005e*/ 	.short	0x00ff


	//----- nvinfo : EIATTR_EXIT_INSTR_OFFSETS
	.align		4
        /*0060*/ 	.byte	0x04, 0x1c
        /*0062*/ 	.short	(.L_21 - .L_20)


	//   ....[0]....
.L_20:
        /*0064*/ 	.word	0x00002b30


	//   ....[1]....
        /*0068*/ 	.word	0x00002b50


	//----- nvinfo : EIATTR_REQNTID
	.align		4
.L_21:
        /*006c*/ 	.byte	0x04, 0x10
        /*006e*/ 	.short	(.L_23 - .L_22)
.L_22:
        /*0070*/ 	.word	0x00000080
        /*0074*/ 	.word	0x00000001
        /*0078*/ 	.word	0x00000001


	//----- nvinfo : EIATTR_CBANK_PARAM_SIZE
	.align		4
.L_23:
        /*007c*/ 	.byte	0x03, 0x19
        /*007e*/ 	.short	0x0020


	//----- nvinfo : EIATTR_PARAM_CBANK
	.align		4
        /*0080*/ 	.byte	0x04, 0x0a
        /*0082*/ 	.short	(.L_25 - .L_24)
	.align		4
.L_24:
        /*0084*/ 	.word	index@(.nv.constant0.triton_poi_fused_max_pool2d_with_indices_33)
        /*0088*/ 	.short	0x0210
        /*008a*/ 	.short	0x0020


	//----- nvinfo : EIATTR_SW_WAR
	.align		4
.L_25:
        /*008c*/ 	.byte	0x04, 0x36
        /*008e*/ 	.short	(.L_27 - .L_26)
.L_26:
        /*0090*/ 	.word	0x00000008
.L_27:


//--------------------- .nv.callgraph             --------------------------
	.section	.nv.callgraph,"",@"SHT_CUDA_CALLGRAPH"
	.align	4
	.sectionentsize	8
	.align		4
        /*0000*/ 	.word	0x00000000
	.align		4
        /*0004*/ 	.word	0xffffffff
	.align		4
        /*0008*/ 	.word	0x00000000
	.align		4
        /*000c*/ 	.word	0xfffffffe
	.align		4
        /*0010*/ 	.word	0x00000000
	.align		4
        /*0014*/ 	.word	0xfffffffd
	.align		4
        /*0018*/ 	.word	0x00000000
	.align		4
        /*001c*/ 	.word	0xfffffffc


//--------------------- .text.triton_poi_fused_max_pool2d_with_indices_33 --------------------------
	.section	.text.triton_poi_fused_max_pool2d_with_indices_33,"ax",@progbits
	.sectionflags	@"SHF_BARRIERS=1"
	.align	128
        .global         triton_poi_fused_max_pool2d_with_indices_33
        .type           triton_poi_fused_max_pool2d_with_indices_33,@function
        .size           triton_poi_fused_max_pool2d_with_indices_33,(.L_x_1 - triton_poi_fused_max_pool2d_with_indices_33)
        .other          triton_poi_fused_max_pool2d_with_indices_33,@"STO_CUDA_ENTRY STV_DEFAULT"
triton_poi_fused_max_pool2d_with_indices_33:
.text.triton_poi_fused_max_pool2d_with_indices_33:
[----:B------:R-:W0:Y:S02]  /*0000*/  LDC R1, c[0x0][0x28] ;  /* 0x00000a00ff017b82 */ /* 0x000e240000000800 */
[----:B------:R-:W1:Y:S01]  /*0010*/  S2R R0, SR_TID.X ;  /* 0x0000000000007919 */ /* 0x000e620000002100 */
[----:B------:R-:W2:Y:S01]  /*0020*/  LDC.64 R32, c[0x0][0x210] ;  /* 0x00008400ff207b82 */ /* 0x000ea20000000a00 */
[----:B------:R-:W-:Y:S02]  /*0030*/  CS2R R12, SRZ ;  /* 0x00000000000c7805 */ /* 0x000fe4000001ff00 */
[----:B------:R-:W-:Y:S01]  /*0040*/  CS2R R14, SRZ ;  /* 0x00000000000e7805 */ /* 0x000fe2000001ff00 */
[----:B------:R-:W3:Y:S01]  /*0050*/  S2R R2, SR_CTAID.Y ;  /* 0x0000000000027919 */ /* 0x000ee20000002600 */
[----:B------:R-:W-:Y:S02]  /*0060*/  CS2R R20, SRZ ;  /* 0x0000000000147805 */ /* 0x000fe4000001ff00 */
[----:B------:R-:W-:Y:S01]  /*0070*/  CS2R R22, SRZ ;  /* 0x0000000000167805 */ /* 0x000fe2000001ff00 */
[----:B------:R-:W-:Y:S01]  /*0080*/  ULDC.64 UR6, c[0x0][0x208] ;  /* 0x0000820000067ab9 */ /* 0x000fe20000000a00 */
[----:B------:R-:W4:Y:S01]  /*0090*/  S2R R8, SR_CTAID.X ;  /* 0x0000000000087919 */ /* 0x000f220000002500 */
[----:B-1----:R-:W-:-:S04]  /*00a0*/  LOP3.LUT R3, R0, 0x7f, RZ, 0xc0, !PT ;  /* 0x0000007f00037812 */ /* 0x002fc800078ec0ff */
[----:B---3--:R-:W-:-:S05]  /*00b0*/  PRMT R3, R3, 0x6540, R2 ;  /* 0x0000654003037816 */ /* 0x008fca0000000002 */
[----:B------:R-:W-:-:S04]  /*00c0*/  IMAD.HI R4, R3, 0x2aaaaaab, RZ ;  /* 0x2aaaaaab03047827 */ /* 0x000fc800078e02ff */
[----:B------:R-:W-:Y:S01]  /*00d0*/  IMAD.HI R6, R3, 0x38e38e39, RZ ;  /* 0x38e38e3903067827 */ /* 0x000fe200078e02ff */
[----:B------:R-:W-:-:S04]  /*00e0*/  LEA.HI R36, R4, R4, RZ, 0x1 ;  /* 0x0000000404247211 */ /* 0x000fc800078f08ff */
[----:B------:R-:W-:Y:S01]  /*00f0*/  SHF.R.U32.HI R7, RZ, 0x1f, R6 ;  /* 0x0000001fff077819 */ /* 0x000fe20000011606 */
[C---:B------:R-:W-:Y:S02]  /*0100*/  IMAD R4, R36.reuse, -0x6, R3 ;  /* 0xfffffffa24047824 */ /* 0x040fe400078e0203 */
[----:B------:R-:W-:Y:S01]  /*0110*/  IMAD.HI R5, R36, 0x2aaaaaab, RZ ;  /* 0x2aaaaaab24057827 */ /* 0x000fe200078e02ff */
[----:B------:R-:W-:-:S03]  /*0120*/  LEA.HI.SX32 R7, R6, R7, 0x1d ;  /* 0x0000000706077211 */ /* 0x000fc600078feaff */
[----:B------:R-:W-:Y:S01]  /*0130*/  IMAD R6, R4, 0x240, RZ ;  /* 0x0000024004067824 */ /* 0x000fe200078e02ff */
[----:B------:R-:W-:Y:S01]  /*0140*/  LEA.HI R5, R5, R5, RZ, 0x1 ;  /* 0x0000000505057211 */ /* 0x000fe200078f08ff */
[----:B----4-:R-:W-:Y:S02]  /*0150*/  IMAD.SHL.U32 R4, R8, 0x4, RZ ;  /* 0x0000000408047824 */ /* 0x010fe400078e00ff */
[----:B------:R-:W-:Y:S02]  /*0160*/  IMAD R37, R7, 0xbe20, R6 ;  /* 0x0000be2007257824 */ /* 0x000fe400078e0206 */
[C---:B------:R-:W-:Y:S01]  /*0170*/  VIADD R28, R4.reuse, 0x120 ;  /* 0x00000120041c7836 */ /* 0x040fe20000000000 */
[C---:B------:R-:W-:Y:S01]  /*0180*/  ISETP.GE.AND P0, PT, R4.reuse, 0x120, PT ;  /* 0x000001200400780c */ /* 0x040fe20003f06270 */
[----:B------:R-:W-:Y:S02]  /*0190*/  IMAD R36, R5, -0x6, R36 ;  /* 0xfffffffa05247824 */ /* 0x000fe400078e0224 */
[----:B------:R-:W-:Y:S01]  /*01a0*/  IMAD.IADD R5, R4, 0x1, R37 ;  /* 0x0000000104057824 */ /* 0x000fe200078e0225 */
[----:B------:R-:W-:Y:S01]  /*01b0*/  ISETP.LT.AND P1, PT, R3, 0x90, !P0 ;  /* 0x000000900300780c */ /* 0x000fe20004721270 */
[----:B------:R-:W-:-:S02]  /*01c0*/  IMAD.IADD R7, R37, 0x1, R28 ;  /* 0x0000000125077824 */ /* 0x000fc400078e021c */
[C---:B------:R-:W-:Y:S02]  /*01d0*/  IMAD R5, R36.reuse, 0x1d40, R5 ;  /* 0x00001d4024057824 */ /* 0x040fe400078e0205 */
[----:B------:R-:W-:Y:S02]  /*01e0*/  IMAD R9, R36, 0x1d40, R7 ;  /* 0x00001d4024097824 */ /* 0x000fe400078e0207 */
[----:B--2---:R-:W-:-:S04]  /*01f0*/  IMAD.WIDE R6, R5, 0x4, R32 ;  /* 0x0000000405067825 */ /* 0x004fc800078e0220 */
[----:B------:R-:W-:Y:S02]  /*0200*/  IMAD.WIDE R8, R9, 0x4, R32 ;  /* 0x0000000409087825 */ /* 0x000fe400078e0220 */
[----:B------:R-:W2:Y:S04]  /*0210*/  @P1 LDG.E.EL.128 R12, desc[UR6][R6.64] ;  /* 0x00000006060c1981 */ /* 0x000ea8000c2e1d00 */
[----:B------:R1:W2:Y:S01]  /*0220*/  @P1 LDG.E.EL.128 R20, desc[UR6][R8.64] ;  /* 0x0000000608141981 */ /* 0x0002a2000c2e1d00 */
[----:B------:R-:W-:Y:S01]  /*0230*/  VIADD R58, R4, 0x240 ;  /* 0x00000240043a7836 */ /* 0x000fe20000000000 */
[----:B------:R-:W-:Y:S02]  /*0240*/  CS2R R24, SRZ ;  /* 0x0000000000187805 */ /* 0x000fe4000001ff00 */
[----:B------:R-:W-:Y:S01]  /*0250*/  CS2R R26, SRZ ;  /* 0x00000000001a7805 */ /* 0x000fe2000001ff00 */
[----:B------:R-:W-:-:S04]  /*0260*/  IMAD.IADD R5, R37, 0x1, R58 ;  /* 0x0000000125057824 */ /* 0x000fc800078e023a */
[----:B------:R-:W-:-:S04]  /*0270*/  IMAD R5, R36, 0x1d40, R5 ;  /* 0x00001d4024057824 */ /* 0x000fc800078e0205 */
[----:B------:R-:W-:-:S05]  /*0280*/  IMAD.WIDE R10, R5, 0x4, R32 ;  /* 0x00000004050a7825 */ /* 0x000fca00078e0220 */
[----:B------:R3:W4:Y:S01]  /*0290*/  @P1 LDG.E.EL.128 R24, desc[UR6][R10.64] ;  /* 0x000000060a181981 */ /* 0x000722000c2e1d00 */
[----:B------:R-:W-:-:S04]  /*02a0*/  VIADD R60, R4, 0xea0 ;  /* 0x00000ea0043c7836 */ /* 0x000fc80000000000 */
[----:B------:R-:W-:-:S04]  /*02b0*/  IMAD.IADD R5, R37, 0x1, R60 ;  /* 0x0000000125057824 */ /* 0x000fc800078e023c */
[----:B------:R-:W-:-:S04]  /*02c0*/  IMAD R5, R36, 0x1d40, R5 ;  /* 0x00001d4024057824 */ /* 0x000fc800078e0205 */
[----:B-1----:R-:W-:Y:S01]  /*02d0*/  IMAD.WIDE R8, R5, 0x4, R32 ;  /* 0x0000000405087825 */ /* 0x002fe200078e0220 */
[C---:B--2---:R-:W-:Y:S02]  /*02e0*/  FSETP.GT.AND P3, PT, R20.reuse, R12, PT ;  /* 0x0000000c1400720b */ /* 0x044fe40003f64000 */
[----:B------:R-:W-:Y:S02]  /*02f0*/  FSETP.GT.AND P5, PT, R21, R13, PT ;  /* 0x0000000d1500720b */ /* 0x000fe40003fa4000 */
[----:B------:R-:W-:Y:S02]  /*0300*/  FSETP.NAN.AND P2, PT, R20, R20, PT ;  /* 0x000000141400720b */ /* 0x000fe40003f48000 */
[----:B------:R-:W-:Y:S02]  /*0310*/  FSETP.GT.AND P4, PT, R22, R14, PT ;  /* 0x0000000e1600720b */ /* 0x000fe40003f84000 */
[----:B------:R-:W-:Y:S01]  /*0320*/  P2R R7, PR, RZ, 0x8 ;  /* 0x00000008ff077803 */ /* 0x000fe20000000000 */
[C---:B------:R-:W-:Y:S01]  /*0330*/  VIADD R70, R4.reuse, 0xfc0 ;  /* 0x00000fc004467836 */ /* 0x040fe20000000000 */
[----:B------:R-:W-:Y:S01]  /*0340*/  LOP3.LUT R49, R3, 0x80, RZ, 0xfc, !PT ;  /* 0x0000008003317812 */ /* 0x000fe200078efcff */
[----:B------:R-:W-:Y:S01]  /*0350*/  VIADD R54, R4, 0x10e0 ;  /* 0x000010e004367836 */ /* 0x000fe20000000000 */
[----:B---3--:R-:W-:-:S02]  /*0360*/  P2R R11, PR, RZ, 0x10 ;  /* 0x00000010ff0b7803 */ /* 0x008fc40000000000 */
[----:B------:R-:W-:Y:S02]  /*0370*/  @!P3 SEL R20, R20, R12, P2 ;  /* 0x0000000c1414b207 */ /* 0x000fe40001000000 */
[----:B------:R-:W-:Y:S02]  /*0380*/  FSETP.NAN.AND P2, PT, R21, R21, PT ;  /* 0x000000151500720b */ /* 0x000fe40003f48000 */
[----:B------:R-:W-:Y:S02]  /*0390*/  FSETP.GT.AND P3, PT, R23, R15, PT ;  /* 0x0000000f1700720b */ /* 0x000fe40003f64000 */
[----:B------:R-:W-:Y:S02]  /*03a0*/  @!P5 SEL R21, R21, R13, P2 ;  /* 0x0000000d1515d207 */ /* 0x000fe40001000000 */
[----:B------:R-:W-:Y:S02]  /*03b0*/  FSETP.NAN.AND P2, PT, R22, R22, PT ;  /* 0x000000161600720b */ /* 0x000fe40003f48000 */
[----:B------:R-:W-:-:S02]  /*03c0*/  P2R R10, PR, RZ, 0x8 ;  /* 0x00000008ff0a7803 */ /* 0x000fc40000000000 */
[----:B------:R-:W-:Y:S02]  /*03d0*/  @!P4 SEL R22, R22, R14, P2 ;  /* 0x0000000e1616c207 */ /* 0x000fe40001000000 */
[C---:B------:R-:W-:Y:S01]  /*03e0*/  FSETP.NAN.AND P2, PT, R23.reuse, R23, PT ;  /* 0x000000171700720b */ /* 0x040fe20003f48000 */
[----:B------:R-:W-:Y:S01]  /*03f0*/  VIADD R68, R4, 0x1e60 ;  /* 0x00001e6004447836 */ /* 0x000fe20000000000 */
[----:B------:R-:W-:Y:S02]  /*0400*/  P2R R18, PR, RZ, 0x20 ;  /* 0x00000020ff127803 */ /* 0x000fe40000000000 */
[----:B------:R-:W-:Y:S02]  /*0410*/  @!P3 SEL R23, R23, R15, P2 ;  /* 0x0000000f1717b207 */ /* 0x000fe40001000000 */
[-C--:B----4-:R-:W-:Y:S02]  /*0420*/  FSETP.NAN.AND P2, PT, R27, R27.reuse, PT ;  /* 0x0000001b1b00720b */ /* 0x090fe40003f48000 */
[----:B------:R-:W-:-:S04]  /*0430*/  FSETP.GEU.AND P3, PT, R23, R27, PT ;  /* 0x0000001b1700720b */ /* 0x000fc80003f6e000 */
[----:B------:R-:W-:-:S07]  /*0440*/  P2R R13, PR, RZ, 0x8 ;  /* 0x00000008ff0d7803 */ /* 0x000fce0000000000 */
[----:B------:R-:W-:Y:S02]  /*0450*/  @!P2 SEL R27, R27, R23, !P3 ;  /* 0x000000171b1ba207 */ /* 0x000fe40005800000 */
[-C--:B------:R-:W-:Y:S02]  /*0460*/  FSETP.NAN.AND P2, PT, R26, R26.reuse, PT ;  /* 0x0000001a1a00720b */ /* 0x080fe40003f48000 */
[----:B------:R-:W-:-:S04]  /*0470*/  FSETP.GEU.AND P3, PT, R22, R26, PT ;  /* 0x0000001a1600720b */ /* 0x000fc80003f6e000 */
[----:B------:R-:W-:-:S07]  /*0480*/  P2R R15, PR, RZ, 0x8 ;  /* 0x00000008ff0f7803 */ /* 0x000fce0000000000 */
[----:B------:R-:W-:Y:S02]  /*0490*/  @!P2 SEL R26, R26, R22, !P3 ;  /* 0x000000161a1aa207 */ /* 0x000fe40005800000 */
[----:B------:R-:W-:Y:S02]  /*04a0*/  CS2R R22, SRZ ;  /* 0x0000000000167805 */ /* 0x000fe4000001ff00 */
[-C--:B------:R-:W-:Y:S02]  /*04b0*/  FSETP.NAN.AND P2, PT, R25, R25.reuse, PT ;  /* 0x000000191900720b */ /* 0x080fe40003f48000 */
[----:B------:R-:W-:-:S04]  /*04c0*/  FSETP.GEU.AND P3, PT, R21, R25, PT ;  /* 0x000000191500720b */ /* 0x000fc80003f6e000 */
[----:B------:R-:W-:-:S07]  /*04d0*/  P2R R14, PR, RZ, 0x8 ;  /* 0x00000008ff0e7803 */ /* 0x000fce0000000000 */
[----:B------:R-:W-:Y:S02]  /*04e0*/  @!P2 SEL R25, R25, R21, !P3 ;  /* 0x000000151919a207 */ /* 0x000fe40005800000 */
[-C--:B------:R-:W-:Y:S02]  /*04f0*/  FSETP.NAN.AND P2, PT, R24, R24.reuse, PT ;  /* 0x000000181800720b */ /* 0x080fe40003f48000 */
[----:B------:R-:W-:-:S04]  /*0500*/  FSETP.GEU.AND P3, PT, R20, R24, PT ;  /* 0x000000181400720b */ /* 0x000fc80003f6e000 */
[----:B------:R-:W-:-:S07]  /*0510*/  P2R R12, PR, RZ, 0x8 ;  /* 0x00000008ff0c7803 */ /* 0x000fce0000000000 */
[----:B------:R-:W-:Y:S02]  /*0520*/  @!P2 SEL R24, R24, R20, !P3 ;  /* 0x000000141818a207 */ /* 0x000fe40005800000 */
[----:B------:R-:W-:-:S06]  /*0530*/  CS2R R20, SRZ ;  /* 0x0000000000147805 */ /* 0x000fcc000001ff00 */
[----:B------:R1:W2:Y:S02]  /*0540*/  @P1 LDG.E.EL.128 R20, desc[UR6][R8.64] ;  /* 0x0000000608141981 */ /* 0x0002a4000c2e1d00 */
[----:B-1----:R-:W-:-:S04]  /*0550*/  IMAD.IADD R9, R37, 0x1, R70 ;  /* 0x0000000125097824 */ /* 0x002fc800078e0246 */
[----:B------:R-:W-:-:S04]  /*0560*/  IMAD R9, R36, 0x1d40, R9 ;  /* 0x00001d4024097824 */ /* 0x000fc800078e0209 */
[----:B------:R-:W-:Y:S01]  /*0570*/  IMAD.WIDE R30, R9, 0x4, R32 ;  /* 0x00000004091e7825 */ /* 0x000fe200078e0220 */
[-C--:B--2---:R-:W-:Y:S02]  /*0580*/  FSETP.NAN.AND P2, PT, R20, R20.reuse, PT ;  /* 0x000000141400720b */ /* 0x084fe40003f48000 */
        /* <DEDUP_REMOVED lines=17> */
[----:B------:R-:W2:Y:S02]  /*06a0*/  @P1 LDG.E.EL.128 R24, desc[UR6][R30.64] ;  /* 0x000000061e181981 */ /* 0x000ea4000c2e1d00 */
        /* <DEDUP_REMOVED lines=12> */
[----:B------:R-:W-:Y:S01]  /*0770*/  @!P2 SEL R25, R25, R21, !P3 ;  /* 0x000000151919a207 */ /* 0x000fe20005800000 */
[----:B------:R-:W-:Y:S01]  /*0780*/  IMAD.IADD R21, R37, 0x1, R54 ;  /* 0x0000000125157824 */ /* 0x000fe200078e0236 */
[-C--:B------:R-:W-:Y:S02]  /*0790*/  FSETP.NAN.AND P2, PT, R24, R24.reuse, PT ;  /* 0x000000181800720b */ /* 0x080fe40003f48000 */
[----:B------:R-:W-:Y:S01]  /*07a0*/  FSETP.GEU.AND P3, PT, R20, R24, PT ;  /* 0x000000181400720b */ /* 0x000fe20003f6e000 */
[----:B------:R-:W-:-:S03]  /*07b0*/  IMAD R31, R36, 0x1d40, R21 ;  /* 0x00001d40241f7824 */ /* 0x000fc600078e0215 */
[----:B------:R-:W-:Y:S01]  /*07c0*/  P2R R34, PR, RZ, 0x8 ;  /* 0x00000008ff227803 */ /* 0x000fe20000000000 */
[----:B------:R-:W-:-:S06]  /*07d0*/  IMAD.WIDE R30, R31, 0x4, R32 ;  /* 0x000000041f1e7825 */ /* 0x000fcc00078e0220 */
[----:B------:R-:W-:Y:S02]  /*07e0*/  @!P2 SEL R24, R24, R20, !P3 ;  /* 0x000000141818a207 */ /* 0x000fe40005800000 */
[----:B------:R-:W-:-:S06]  /*07f0*/  CS2R R20, SRZ ;  /* 0x0000000000147805 */ /* 0x000fcc000001ff00 */
[----:B------:R-:W2:Y:S02]  /*0800*/  @P1 LDG.E.EL.128 R20, desc[UR6][R30.64] ;  /* 0x000000061e141981 */ /* 0x000ea4000c2e1d00 */
[-C--:B--2---:R-:W-:Y:S02]  /*0810*/  FSETP.NAN.AND P2, PT, R20, R20.reuse, PT ;  /* 0x000000141400720b */ /* 0x084fe40003f48000 */
[----:B------:R-:W-:-:S04]  /*0820*/  FSETP.GEU.AND P3, PT, R24, R20, PT ;  /* 0x000000141800720b */ /* 0x000fc80003f6e000 */
[----:B------:R-:W-:-:S07]  /*0830*/  P2R R35, PR, RZ, 0x8 ;  /* 0x00000008ff237803 */ /* 0x000fce0000000000 */
[----:B------:R-:W-:Y:S01]  /*0840*/  @!P2 SEL R20, R20, R24, !P3 ;  /* 0x000000181414a207 */ /* 0x000fe20005800000 */
[----:B------:R-:W-:Y:S01]  /*0850*/  VIADD R24, R4, 0x1d40 ;  /* 0x00001d4004187836 */ /* 0x000fe20000000000 */
[-C--:B------:R-:W-:Y:S02]  /*0860*/  FSETP.NAN.AND P2, PT, R21, R21.reuse, PT ;  /* 0x000000151500720b */ /* 0x080fe40003f48000 */
[----:B------:R-:W-:-:S04]  /*0870*/  FSETP.GEU.AND P3, PT, R25, R21, PT ;  /* 0x000000151900720b */ /* 0x000fc80003f6e000 */
[----:B------:R-:W-:-:S07]  /*0880*/  P2R R38, PR, RZ, 0x8 ;  /* 0x00000008ff267803 */ /* 0x000fce0000000000 */
[----:B------:R-:W-:Y:S01]  /*0890*/  @!P2 SEL R21, R21, R25, !P3 ;  /* 0x000000191515a207 */ /* 0x000fe20005800000 */
[----:B------:R-:W-:Y:S01]  /*08a0*/  IMAD.IADD R25, R37, 0x1, R24 ;  /* 0x0000000125197824 */ /* 0x000fe200078e0218 */
[-C--:B------:R-:W-:Y:S02]  /*08b0*/  FSETP.NAN.AND P2, PT, R22, R22.reuse, PT ;  /* 0x000000161600720b */ /* 0x080fe40003f48000 */
[----:B------:R-:W-:Y:S01]  /*08c0*/  FSETP.GEU.AND P3, PT, R26, R22, PT ;  /* 0x000000161a00720b */ /* 0x000fe20003f6e000 */
[----:B------:R-:W-:Y:S01]  /*08d0*/  IMAD R31, R36, 0x1d40, R25 ;  /* 0x00001d40241f7824 */ /* 0x000fe200078e0219 */
[----:B------:R-:W-:Y:S02]  /*08e0*/  CS2R R24, SRZ ;  /* 0x0000000000187805 */ /* 0x000fe4000001ff00 */
[----:B------:R-:W-:Y:S01]  /*08f0*/  P2R R39, PR, RZ, 0x8 ;  /* 0x00000008ff277803 */ /* 0x000fe20000000000 */
[----:B------:R-:W-:-:S06]  /*0900*/  IMAD.WIDE R30, R31, 0x4, R32 ;  /* 0x000000041f1e7825 */ /* 0x000fcc00078e0220 */
        /* <DEDUP_REMOVED lines=28> */
[----:B------:R-:W2:Y:S01]  /*0ad0*/  @P1 LDG.E.EL.128 R20, desc[UR6][R30.64] ;  /* 0x000000061e141981 */ /* 0x000ea2000c2e1d00 */
[----:B------:R-:W-:Y:S02]  /*0ae0*/  ISETP.LT.AND P0, PT, R49, 0x90, !P0 ;  /* 0x000000903100780c */ /* 0x000fe40004701270 */
[-C--:B--2---:R-:W-:Y:S02]  /*0af0*/  FSETP.NAN.AND P2, PT, R20, R20.reuse, PT ;  /* 0x000000141400720b */ /* 0x084fe40003f48000 */
[----:B------:R-:W-:-:S04]  /*0b00*/  FSETP.GEU.AND P3, PT, R24, R20, PT ;  /* 0x000000141800720b */ /* 0x000fc80003f6e000 */
[----:B------:R-:W-:-:S07]  /*0b10*/  P2R R45, PR, RZ, 0x8 ;  /* 0x00000008ff2d7803 */ /* 0x000fce0000000000 */
[----:B------:R-:W-:Y:S01]  /*0b20*/  @!P2 SEL R20, R20, R24, !P3 ;  /* 0x000000181414a207 */ /* 0x000fe20005800000 */
[----:B------:R-:W-:Y:S01]  /*0b30*/  IMAD.HI R24, R49, 0x2aaaaaab, RZ ;  /* 0x2aaaaaab31187827 */ /* 0x000fe200078e02ff */
[-C--:B------:R-:W-:Y:S02]  /*0b40*/  FSETP.NAN.AND P2, PT, R21, R21.reuse, PT ;  /* 0x000000151500720b */ /* 0x080fe40003f48000 */
[----:B------:R-:W-:Y:S02]  /*0b50*/  FSETP.GEU.AND P3, PT, R25, R21, PT ;  /* 0x000000151900720b */ /* 0x000fe40003f6e000 */
[----:B------:R-:W-:Y:S02]  /*0b60*/  LEA.HI R24, R24, R24, RZ, 0x1 ;  /* 0x0000001818187211 */ /* 0x000fe400078f08ff */
[----:B------:R-:W-:-:S07]  /*0b70*/  P2R R46, PR, RZ, 0x8 ;  /* 0x00000008ff2e7803 */ /* 0x000fce0000000000 */
[----:B------:R-:W-:Y:S01]  /*0b80*/  @!P2 SEL R21, R21, R25, !P3 ;  /* 0x000000191515a207 */ /* 0x000fe20005800000 */
[----:B------:R-:W-:Y:S01]  /*0b90*/  IMAD R25, R24, -0x6, R49 ;  /* 0xfffffffa18197824 */ /* 0x000fe200078e0231 */
[-C--:B------:R-:W-:Y:S02]  /*0ba0*/  FSETP.NAN.AND P2, PT, R22, R22.reuse, PT ;  /* 0x000000161600720b */ /* 0x080fe40003f48000 */
[----:B------:R-:W-:Y:S01]  /*0bb0*/  FSETP.GEU.AND P3, PT, R26, R22, PT ;  /* 0x000000161a00720b */ /* 0x000fe20003f6e000 */
[----:B------:R-:W-:-:S03]  /*0bc0*/  IMAD R51, R25, 0x240, RZ ;  /* 0x0000024019337824 */ /* 0x000fc600078e02ff */
[----:B------:R-:W-:-:S07]  /*0bd0*/  P2R R47, PR, RZ, 0x8 ;  /* 0x00000008ff2f7803 */ /* 0x000fce0000000000 */
[----:B------:R-:W-:Y:S01]  /*0be0*/  @!P2 SEL R22, R22, R26, !P3 ;  /* 0x0000001a1616a207 */ /* 0x000fe20005800000 */
[----:B------:R-:W-:Y:S01]  /*0bf0*/  IMAD.HI R26, R24, 0x2aaaaaab, RZ ;  /* 0x2aaaaaab181a7827 */ /* 0x000fe200078e02ff */
[-C--:B------:R-:W-:Y:S02]  /*0c00*/  FSETP.NAN.AND P2, PT, R23, R23.reuse, PT ;  /* 0x000000171700720b */ /* 0x080fe40003f48000 */
[----:B------:R-:W-:Y:S02]  /*0c10*/  FSETP.GEU.AND P3, PT, R27, R23, PT ;  /* 0x000000171b00720b */ /* 0x000fe40003f6e000 */
[----:B------:R-:W-:Y:S02]  /*0c20*/  LEA.HI R25, R26, R26, RZ, 0x1 ;  /* 0x0000001a1a197211 */ /* 0x000fe400078f08ff */
[----:B------:R-:W-:-:S03]  /*0c30*/  P2R R48, PR, RZ, 0x8 ;  /* 0x00000008ff307803 */ /* 0x000fc60000000000 */
[----:B------:R-:W-:Y:S01]  /*0c40*/  IMAD R50, R25, -0x6, R24 ;  /* 0xfffffffa19327824 */ /* 0x000fe200078e0218 */
[----:B------:R-:W-:-:S03]  /*0c50*/  CS2R R24, SRZ ;  /* 0x0000000000187805 */ /* 0x000fc6000001ff00 */
[----:B------:R-:W-:Y:S01]  /*0c60*/  @!P2 SEL R23, R23, R27, !P3 ;  /* 0x0000001b1717a207 */ /* 0x000fe20005800000 */
[----:B------:R-:W-:-:S05]  /*0c70*/  IMAD.HI R27, R49, 0x38e38e39, RZ ;  /* 0x38e38e39311b7827 */ /* 0x000fca00078e02ff */
[----:B------:R-:W-:-:S04]  /*0c80*/  SHF.R.U32.HI R30, RZ, 0x1f, R27 ;  /* 0x0000001fff1e7819 */ /* 0x000fc8000001161b */
[----:B------:R-:W-:Y:S02]  /*0c90*/  LEA.HI.SX32 R30, R27, R30, 0x1d ;  /* 0x0000001e1b1e7211 */ /* 0x000fe400078feaff */
[----:B------:R-:W-:-:S03]  /*0ca0*/  CS2R R26, SRZ ;  /* 0x00000000001a7805 */ /* 0x000fc6000001ff00 */
[----:B------:R-:W-:-:S04]  /*0cb0*/  IMAD R51, R30, 0xbe20, R51 ;  /* 0x0000be201e337824 */ /* 0x000fc800078e0233 */
[----:B------:R-:W-:Y:S02]  /*0cc0*/  IMAD.IADD R31, R4, 0x1, R51 ;  /* 0x00000001041f7824 */ /* 0x000fe400078e0233 */
[----:B------:R-:W-:Y:S01]  /*0cd0*/  IMAD.IADD R53, R51, 0x1, R28 ;  /* 0x0000000133357824 */ /* 0x000fe200078e021c */
[----:B------:R-:W-:Y:S01]  /*0ce0*/  CS2R R28, SRZ ;  /* 0x00000000001c7805 */ /* 0x000fe2000001ff00 */
[C---:B------:R-:W-:Y:S01]  /*0cf0*/  IMAD R57, R50.reuse, 0x1d40, R31 ;  /* 0x00001d4032397824 */ /* 0x040fe200078e021f */
[----:B------:R-:W-:Y:S01]  /*0d00*/  CS2R R30, SRZ ;  /* 0x00000000001e7805 */ /* 0x000fe2000001ff00 */
[----:B------:R-:W-:Y:S02]  /*0d10*/  IMAD R53, R50, 0x1d40, R53 ;  /* 0x00001d4032357824 */ /* 0x000fe400078e0235 */
[----:B------:R-:W-:-:S04]  /*0d20*/  IMAD.WIDE R56, R57, 0x4, R32 ;  /* 0x0000000439387825 */ /* 0x000fc800078e0220 */
[----:B------:R-:W-:Y:S01]  /*0d30*/  IMAD.WIDE R52, R53, 0x4, R32 ;  /* 0x0000000435347825 */ /* 0x000fe200078e0220 */
[----:B------:R-:W2:Y:S04]  /*0d40*/  @P0 LDG.E.EL.128 R24, desc[UR6][R56.64] ;  /* 0x0000000638180981 */ /* 0x000ea8000c2e1d00 */
[----:B------:R-:W2:Y:S02]  /*0d50*/  @P0 LDG.E.EL.128 R28, desc[UR6][R52.64] ;  /* 0x00000006341c0981 */ /* 0x000ea4000c2e1d00 */
[C---:B--2---:R-:W-:Y:S02]  /*0d60*/  FSETP.GT.AND P3, PT, R28.reuse, R24, PT ;  /* 0x000000181c00720b */ /* 0x044fe40003f64000 */
[----:B------:R-:W-:Y:S02]  /*0d70*/  FSETP.NAN.AND P2, PT, R28, R28, PT ;  /* 0x0000001c1c00720b */ /* 0x000fe40003f48000 */
[----:B------:R-:W-:-:S09]  /*0d80*/  P2R R52, PR, RZ, 0x8 ;  /* 0x00000008ff347803 */ /* 0x000fd20000000000 */
[----:B------:R-:W-:Y:S02]  /*0d90*/  @!P3 SEL R28, R28, R24, P2 ;  /* 0x000000181c1cb207 */ /* 0x000fe40001000000 */
[C---:B------:R-:W-:Y:S02]  /*0da0*/  FSETP.GT.AND P3, PT, R29.reuse, R25, PT ;  /* 0x000000191d00720b */ /* 0x040fe40003f64000 */
[----:B------:R-:W-:Y:S02]  /*0db0*/  FSETP.NAN.AND P2, PT, R29, R29, PT ;  /* 0x0000001d1d00720b */ /* 0x000fe40003f48000 */
[----:B------:R-:W-:-:S09]  /*0dc0*/  P2R R53, PR, RZ, 0x8 ;  /* 0x00000008ff357803 */ /* 0x000fd20000000000 */
[----:B------:R-:W-:Y:S01]  /*0dd0*/  @!P3 SEL R29, R29, R25, P2 ;  /* 0x000000191d1db207 */ /* 0x000fe20001000000 */
[----:B------:R-:W-:Y:S01]  /*0de0*/  IMAD.IADD R25, R51, 0x1, R58 ;  /* 0x0000000133197824 */ /* 0x000fe200078e023a */
[C---:B------:R-:W-:Y:S02]  /*0df0*/  FSETP.GT.AND P3, PT, R30.reuse, R26, PT ;  /* 0x0000001a1e00720b */ /* 0x040fe40003f64000 */
[----:B------:R-:W-:Y:S01]  /*0e00*/  FSETP.NAN.AND P2, PT, R30, R30, PT ;  /* 0x0000001e1e00720b */ /* 0x000fe20003f48000 */
[----:B------:R-:W-:Y:S01]  /*0e10*/  IMAD R59, R50, 0x1d40, R25 ;  /* 0x00001d40323b7824 */ /* 0x000fe200078e0219 */
[----:B------:R-:W-:Y:S02]  /*0e20*/  P2R R56, PR, RZ, 0x8 ;  /* 0x00000008ff387803 */ /* 0x000fe40000000000 */
[----:B------:R-:W-:Y:S01]  /*0e30*/  CS2R R24, SRZ ;  /* 0x0000000000187805 */ /* 0x000fe2000001ff00 */
[----:B------:R-:W-:-:S06]  /*0e40*/  IMAD.WIDE R58, R59, 0x4, R32 ;  /* 0x000000043b3a7825 */ /* 0x000fcc00078e0220 */
[----:B------:R-:W-:Y:S02]  /*0e50*/  @!P3 SEL R30, R30, R26, P2 ;  /* 0x0000001a1e1eb207 */ /* 0x000fe40001000000 */
[C---:B------:R-:W-:Y:S02]  /*0e60*/  FSETP.GT.AND P3, PT, R31.reuse, R27, PT ;  /* 0x0000001b1f00720b */ /* 0x040fe40003f64000 */
[----:B------:R-:W-:Y:S02]  /*0e70*/  FSETP.NAN.AND P2, PT, R31, R31, PT ;  /* 0x0000001f1f00720b */ /* 0x000fe40003f48000 */
[----:B------:R-:W-:-:S09]  /*0e80*/  P2R R57, PR, RZ, 0x8 ;  /* 0x00000008ff397803 */ /* 0x000fd20000000000 */
[----:B------:R-:W-:Y:S02]  /*0e90*/  @!P3 SEL R31, R31, R27, P2 ;  /* 0x0000001b1f1fb207 */ /* 0x000fe40001000000 */
        /* <DEDUP_REMOVED lines=112> */
[----:B------:R1:W2:Y:S02]  /*15a0*/  @P0 LDG.E.EL.128 R28, desc[UR6][R54.64] ;  /* 0x00000006361c0981 */ /* 0x0002a4000c2e1d00 */
[----:B-1----:R-:W-:-:S04]  /*15b0*/  VIADD R54, R4, 0x1f80 ;  /* 0x00001f8004367836 */ /* 0x002fc80000000000 */
[----:B------:R-:W-:-:S04]  /*15c0*/  IMAD.IADD R37, R37, 0x1, R54 ;  /* 0x0000000125257824 */ /* 0x000fc800078e0236 */
[----:B------:R-:W-:-:S04]  /*15d0*/  IMAD R37, R36, 0x1d40, R37 ;  /* 0x00001d4024257824 */ /* 0x000fc800078e0225 */
[----:B------:R-:W-:Y:S01]  /*15e0*/  IMAD.WIDE R36, R37, 0x4, R32 ;  /* 0x0000000425247825 */ /* 0x000fe200078e0220 */
[-C--:B--2---:R-:W-:Y:S02]  /*15f0*/  FSETP.NAN.AND P3, PT, R28, R28.reuse, PT ;  /* 0x0000001c1c00720b */ /* 0x084fe40003f68000 */
[----:B------:R-:W-:Y:S02]  /*1600*/  FSETP.GEU.AND P2, PT, R24, R28, PT ;  /* 0x0000001c1800720b */ /* 0x000fe40003f4e000 */
[----:B------:R-:W-:Y:S02]  /*1610*/  FSETP.GEU.AND P4, PT, R25, R29, PT ;  /* 0x0000001d1900720b */ /* 0x000fe40003f8e000 */
[----:B------:R-:W-:Y:S01]  /*1620*/  P2R R55, PR, RZ, 0x4 ;  /* 0x00000004ff377803 */ /* 0x000fe20000000000 */
[----:B------:R-:W-:Y:S01]  /*1630*/  IMAD.IADD R51, R51, 0x1, R54 ;  /* 0x0000000133337824 */ /* 0x000fe200078e0236 */
[----:B------:R-:W-:-:S05]  /*1640*/  P2R R68, PR, RZ, 0x10 ;  /* 0x00000010ff447803 */ /* 0x000fca0000000000 */
[----:B------:R-:W-:Y:S02]  /*1650*/  @!P3 SEL R28, R28, R24, !P2 ;  /* 0x000000181c1cb207 */ /* 0x000fe40005000000 */
[----:B------:R-:W-:Y:S02]  /*1660*/  FSETP.NAN.AND P3, PT, R29, R29, PT ;  /* 0x0000001d1d00720b */ /* 0x000fe40003f68000 */
[----:B------:R-:W-:-:S04]  /*1670*/  FSETP.GEU.AND P2, PT, R26, R30, PT ;  /* 0x0000001e1a00720b */ /* 0x000fc80003f4e000 */
[----:B------:R-:W-:-:S07]  /*1680*/  P2R R79, PR, RZ, 0x4 ;  /* 0x00000004ff4f7803 */ /* 0x000fce0000000000 */
[----:B------:R-:W-:Y:S02]  /*1690*/  @!P3 SEL R29, R29, R25, !P4 ;  /* 0x000000191d1db207 */ /* 0x000fe40006000000 */
[----:B------:R-:W-:Y:S02]  /*16a0*/  CS2R R24, SRZ ;  /* 0x0000000000187805 */ /* 0x000fe4000001ff00 */
[----:B------:R-:W-:-:S13]  /*16b0*/  FSETP.NAN.AND P3, PT, R30, R30, PT ;  /* 0x0000001e1e00720b */ /* 0x000fda0003f68000 */
[----:B------:R-:W-:Y:S02]  /*16c0*/  @!P3 SEL R30, R30, R26, !P2 ;  /* 0x0000001a1e1eb207 */ /* 0x000fe40005000000 */
[-C--:B------:R-:W-:Y:S02]  /*16d0*/  FSETP.NAN.AND P3, PT, R31, R31.reuse, PT ;  /* 0x0000001f1f00720b */ /* 0x080fe40003f68000 */
[----:B------:R-:W-:-:S04]  /*16e0*/  FSETP.GEU.AND P2, PT, R27, R31, PT ;  /* 0x0000001f1b00720b */ /* 0x000fc80003f4e000 */
[----:B------:R-:W-:-:S07]  /*16f0*/  P2R R80, PR, RZ, 0x4 ;  /* 0x00000004ff507803 */ /* 0x000fce0000000000 */
[----:B------:R-:W-:Y:S02]  /*1700*/  @!P3 SEL R31, R31, R27, !P2 ;  /* 0x0000001b1f1fb207 */ /* 0x000fe40005000000 */
[----:B------:R-:W-:-:S06]  /*1710*/  CS2R R26, SRZ ;  /* 0x00000000001a7805 */ /* 0x000fcc000001ff00 */
[----:B------:R1:W2:Y:S01]  /*1720*/  @P1 LDG.E.EL.128 R24, desc[UR6][R36.64] ;  /* 0x0000000624181981 */ /* 0x0002a2000c2e1d00 */
[----:B------:R-:W-:-:S04]  /*1730*/  IMAD R51, R50, 0x1d40, R51 ;  /* 0x00001d4032337824 */ /* 0x000fc800078e0233 */
[----:B------:R-:W-:Y:S01]  /*1740*/  IMAD.WIDE R32, R51, 0x4, R32 ;  /* 0x0000000433207825 */ /* 0x000fe200078e0220 */
[----:B-1----:R-:W-:Y:S02]  /*1750*/  P2R R36, PR, RZ, 0x2 ;  /* 0x00000002ff247803 */ /* 0x002fe40000000000 */
[-C--:B--2---:R-:W-:Y:S02]  /*1760*/  FSETP.NAN.AND P3, PT, R24, R24.reuse, PT ;  /* 0x000000181800720b */ /* 0x084fe40003f68000 */
[----:B------:R-:W-:Y:S02]  /*1770*/  FSETP.GEU.AND P2, PT, R20, R24, PT ;  /* 0x000000181400720b */ /* 0x000fe40003f4e000 */
[----:B------:R-:W-:Y:S02]  /*1780*/  FSETP.GEU.AND P1, PT, R21, R25, PT ;  /* 0x000000191500720b */ /* 0x000fe40003f2e000 */
[----:B------:R-:W-:-:S07]  /*1790*/  P2R R37, PR, RZ, 0x4 ;  /* 0x00000004ff257803 */ /* 0x000fce0000000000 */
[----:B------:R-:W-:Y:S02]  /*17a0*/  @!P3 SEL R24, R24, R20, !P2 ;  /* 0x000000141818b207 */ /* 0x000fe40005000000 */
[----:B------:R-:W-:Y:S02]  /*17b0*/  FSETP.NAN.AND P3, PT, R25, R25, PT ;  /* 0x000000191900720b */ /* 0x000fe40003f68000 */
[----:B------:R-:W-:Y:S02]  /*17c0*/  ISETP.NE.AND P2, PT, R19, RZ, PT ;  /* 0x000000ff1300720c */ /* 0x000fe40003f45270 */
[----:B------:R-:W-:Y:S02]  /*17d0*/  P2R R20, PR, RZ, 0x2 ;  /* 0x00000002ff147803 */ /* 0x000fe40000000000 */
[----:B------:R-:W-:Y:S02]  /*17e0*/  P2R R19, PR, RZ, 0x4 ;  /* 0x00000004ff137803 */ /* 0x000fe40000000000 */
[----:B------:R-:W-:-:S04]  /*17f0*/  ISETP.NE.AND P2, PT, R16, RZ, PT ;  /* 0x000000ff1000720c */ /* 0x000fc80003f45270 */
[----:B------:R-:W-:Y:S02]  /*1800*/  P2R R16, PR, RZ, 0x4 ;  /* 0x00000004ff107803 */ /* 0x000fe40000000000 */
[----:B------:R-:W-:Y:S02]  /*1810*/  @!P3 SEL R25, R25, R21, !P1 ;  /* 0x000000151919b207 */ /* 0x000fe40004800000 */
[-C--:B------:R-:W-:Y:S02]  /*1820*/  FSETP.NAN.AND P3, PT, R26, R26.reuse, PT ;  /* 0x0000001a1a00720b */ /* 0x080fe40003f68000 */
[----:B------:R-:W-:Y:S02]  /*1830*/  FSETP.GEU.AND P1, PT, R22, R26, PT ;  /* 0x0000001a1600720b */ /* 0x000fe40003f2e000 */
[----:B------:R-:W-:Y:S02]  /*1840*/  ISETP.NE.AND P2, PT, R8, RZ, PT ;  /* 0x000000ff0800720c */ /* 0x000fe40003f45270 */
[----:B------:R-:W-:-:S07]  /*1850*/  P2R R21, PR, RZ, 0x2 ;  /* 0x00000002ff157803 */ /* 0x000fce0000000000 */
[----:B------:R-:W-:Y:S02]  /*1860*/  @!P3 SEL R26, R26, R22, !P1 ;  /* 0x000000161a1ab207 */ /* 0x000fe40004800000 */
[----:B------:R-:W-:Y:S02]  /*1870*/  P2R R22, PR, RZ, 0x4 ;  /* 0x00000004ff167803 */ /* 0x000fe40000000000 */
[----:B------:R-:W-:Y:S02]  /*1880*/  ISETP.NE.AND P2, PT, R17, RZ, PT ;  /* 0x000000ff1100720c */ /* 0x000fe40003f45270 */
[----:B------:R-:W-:Y:S02]  /*1890*/  FSETP.NAN.AND P3, PT, R27, R27, PT ;  /* 0x0000001b1b00720b */ /* 0x000fe40003f68000 */
[----:B------:R-:W-:Y:S02]  /*18a0*/  P2R R17, PR, RZ, 0x4 ;  /* 0x00000004ff117803 */ /* 0x000fe40000000000 */
[----:B------:R-:W-:-:S02]  /*18b0*/  ISETP.NE.AND P2, PT, R64, RZ, PT ;  /* 0x000000ff4000720c */ /* 0x000fc40003f45270 */
[----:B------:R-:W-:Y:S02]  /*18c0*/  FSETP.GEU.AND P1, PT, R23, R27, PT ;  /* 0x0000001b1700720b */ /* 0x000fe40003f2e000 */
[----:B------:R-:W-:Y:S02]  /*18d0*/  P2R R64, PR, RZ, 0x4 ;  /* 0x00000004ff407803 */ /* 0x000fe40000000000 */
[----:B------:R-:W-:-:S03]  /*18e0*/  ISETP.NE.AND P2, PT, R63, RZ, PT ;  /* 0x000000ff3f00720c */ /* 0x000fc60003f45270 */
[----:B------:R-:W-:Y:S02]  /*18f0*/  @!P3 SEL R27, R27, R23, !P1 ;  /* 0x000000171b1bb207 */ /* 0x000fe40004800000 */
[----:B------:R-:W-:Y:S02]  /*1900*/  P2R R63, PR, RZ, 0x4 ;  /* 0x00000004ff3f7803 */ /* 0x000fe40000000000 */
[----:B------:R-:W-:-:S04]  /*1910*/  ISETP.NE.AND P2, PT, R61, RZ, PT ;  /* 0x000000ff3d00720c */ /* 0x000fc80003f45270 */
[----:B------:R-:W-:Y:S02]  /*1920*/  P2R R61, PR, RZ, 0x4 ;  /* 0x00000004ff3d7803 */ /* 0x000fe40000000000 */
[----:B------:R-:W-:-:S04]  /*1930*/  ISETP.NE.AND P2, PT, R58, RZ, PT ;  /* 0x000000ff3a00720c */ /* 0x000fc80003f45270 */
[----:B------:R-:W-:Y:S02]  /*1940*/  P2R R58, PR, RZ, 0x4 ;  /* 0x00000004ff3a7803 */ /* 0x000fe40000000000 */
[----:B------:R-:W-:-:S04]  /*1950*/  ISETP.NE.AND P2, PT, R12, RZ, PT ;  /* 0x000000ff0c00720c */ /* 0x000fc80003f45270 */
[----:B------:R-:W-:Y:S02]  /*1960*/  P2R R81, PR, RZ, 0x4 ;  /* 0x00000004ff517803 */ /* 0x000fe40000000000 */
[----:B------:R-:W-:-:S04]  /*1970*/  ISETP.NE.AND P2, PT, R14, RZ, PT ;  /* 0x000000ff0e00720c */ /* 0x000fc80003f45270 */
[----:B------:R-:W-:Y:S02]  /*1980*/  P2R R82, PR, RZ, 0x4 ;  /* 0x00000004ff527803 */ /* 0x000fe40000000000 */
[----:B------:R-:W-:Y:S02]  /*1990*/  ISETP.NE.AND P2, PT, R15, RZ, PT ;  /* 0x000000ff0f00720c */ /* 0x000fe40003f45270 */
[----:B------:R-:W-:Y:S02]  /*19a0*/  P2R R15, PR, RZ, 0x2 ;  /* 0x00000002ff0f7803 */ /* 0x000fe40000000000 */
[----:B------:R-:W-:Y:S02]  /*19b0*/  P2R R83, PR, RZ, 0x4 ;  /* 0x00000004ff537803 */ /* 0x000fe40000000000 */
[----:B------:R-:W-:Y:S02]  /*19c0*/  ISETP.NE.AND P2, PT, R13, RZ, PT ;  /* 0x000000ff0d00720c */ /* 0x000fe40003f45270 */
[----:B------:R-:W-:-:S02]  /*19d0*/  ISETP.NE.AND P1, PT, R9, RZ, PT ;  /* 0x000000ff0900720c */ /* 0x000fc40003f25270 */
[----:B------:R-:W-:Y:S02]  /*19e0*/  CS2R R8, SRZ ;  /* 0x0000000000087805 */ /* 0x000fe4000001ff00 */
        /* <DEDUP_REMOVED lines=16> */
[----:B------:R-:W-:Y:S02]  /*1af0*/  CS2R R10, SRZ ;  /* 0x00000000000a7805 */ /* 0x000fe4000001ff00 */
[----:B------:R-:W-:-:S04]  /*1b00*/  P2R R14, PR, RZ, 0x4 ;  /* 0x00000004ff0e7803 */ /* 0x000fc80000000000 */
[----:B------:R-:W2:Y:S01]  /*1b10*/  @P0 LDG.E.EL.128 R8, desc[UR6][R32.64] ;  /* 0x0000000620080981 */ /* 0x000ea2000c2e1d00 */
[----:B------:R-:W-:Y:S01]  /*1b20*/  P2R R18, PR, RZ, 0x1 ;  /* 0x00000001ff127803 */ /* 0x000fe20000000000 */
[----:B------:R-:W1:Y:S01]  /*1b30*/  S2UR UR5, SR_CgaCtaId ;  /* 0x00000000000579c3 */ /* 0x000e620000008800 */
[----:B------:R-:W-:Y:S01]  /*1b40*/  ISETP.NE.AND P0, PT, R65, RZ, PT ;  /* 0x000000ff4100720c */ /* 0x000fe20003f05270 */
[----:B------:R-:W-:Y:S01]  /*1b50*/  UMOV UR4, 0x400 ;  /* 0x0000040000047882 */ /* 0x000fe20000000000 */
[----:B------:R-:W-:Y:S01]  /*1b60*/  IMAD R49, R49, 0x120, R4 ;  /* 0x0000012031317824 */ /* 0x000fe200078e0204 */
[----:B-1----:R-:W-:Y:S01]  /*1b70*/  UPRMT UR4, UR5, 0x654, UR4 ;  /* 0x0000065405047896 */ /* 0x002fe20008000004 */
[-C--:B--2---:R-:W-:Y:S02]  /*1b80*/  FSETP.NAN.AND P4, PT, R10, R10.reuse, PT ;  /* 0x0000000a0a00720b */ /* 0x084fe40003f88000 */
[----:B------:R-:W-:Y:S02]  /*1b90*/  FSETP.NAN.AND P5, PT, R9, R9, PT ;  /* 0x000000090900720b */ /* 0x000fe40003fa8000 */
[----:B------:R-:W-:-:S02]  /*1ba0*/  FSETP.GEU.AND P3, PT, R30, R10, PT ;  /* 0x0000000a1e00720b */ /* 0x000fc40003f6e000 */
[----:B------:R-:W-:Y:S02]  /*1bb0*/  FSETP.NAN.AND P6, PT, R8, R8, PT ;  /* 0x000000080800720b */ /* 0x000fe40003fc8000 */
[----:B------:R-:W-:Y:S02]  /*1bc0*/  FSETP.NAN.AND P2, PT, R11, R11, PT ;  /* 0x0000000b0b00720b */ /* 0x000fe40003f48000 */
[----:B------:R-:W-:-:S03]  /*1bd0*/  P2R R23, PR, RZ, 0x8 ;  /* 0x00000008ff177803 */ /* 0x000fc60000000000 */
[----:B------:R-:W-:Y:S02]  /*1be0*/  @!P4 SEL R10, R10, R30, !P3 ;  /* 0x0000001e0a0ac207 */ /* 0x000fe40005800000 */
[----:B------:R-:W-:Y:S02]  /*1bf0*/  FSETP.GEU.AND P4, PT, R29, R9, PT ;  /* 0x000000091d00720b */ /* 0x000fe40003f8e000 */
[----:B------:R-:W-:Y:S02]  /*1c00*/  ISETP.NE.AND P3, PT, R62, RZ, PT ;  /* 0x000000ff3e00720c */ /* 0x000fe40003f65270 */
[----:B------:R-:W-:Y:S02]  /*1c10*/  @!P5 SEL R9, R9, R29, !P4 ;  /* 0x0000001d0909d207 */ /* 0x000fe40006000000 */
[----:B------:R-:W-:Y:S02]  /*1c20*/  FSETP.GEU.AND P5, PT, R28, R8, PT ;  /* 0x000000081c00720b */ /* 0x000fe40003fae000 */
[----:B------:R-:W-:-:S02]  /*1c30*/  P2R R29, PR, RZ, 0x10 ;  /* 0x00000010ff1d7803 */ /* 0x000fc40000000000 */
[----:B------:R-:W-:Y:S02]  /*1c40*/  @!P6 SEL R8, R8, R28, !P5 ;  /* 0x0000001c0808e207 */ /* 0x000fe40006800000 */
[----:B------:R-:W-:Y:S02]  /*1c50*/  FSETP.GEU.AND P6, PT, R31, R11, PT ;  /* 0x0000000b1f00720b */ /* 0x000fe40003fce000 */
[----:B------:R-:W-:Y:S02]  /*1c60*/  ISETP.NE.AND P4, PT, R60, RZ, PT ;  /* 0x000000ff3c00720c */ /* 0x000fe40003f85270 */
[----:B------:R-:W-:Y:S02]  /*1c70*/  @!P2 SEL R11, R11, R31, !P6 ;  /* 0x0000001f0b0ba207 */ /* 0x000fe40007000000 */
[----:B------:R-:W-:Y:S02]  /*1c80*/  ISETP.NE.AND P2, PT, R14, RZ, PT ;  /* 0x000000ff0e00720c */ /* 0x000fe40003f45270 */
[----:B------:R-:W-:-:S02]  /*1c90*/  P2R R30, PR, RZ, 0x40 ;  /* 0x00000040ff1e7803 */ /* 0x000fc40000000000 */
[----:B------:R-:W-:Y:S02]  /*1ca0*/  ISETP.NE.AND P6, PT, R5, RZ, PT ;  /* 0x000000ff0500720c */ /* 0x000fe40003fc5270 */
[----:B------:R-:W-:Y:S02]  /*1cb0*/  SEL R5, RZ, 0x1, !P2 ;  /* 0x00000001ff057807 */ /* 0x000fe40005000000 */
[----:B------:R-:W-:Y:S02]  /*1cc0*/  ISETP.NE.AND P2, PT, R12, RZ, PT ;  /* 0x000000ff0c00720c */ /* 0x000fe40003f45270 */
[----:B------:R-:W-:Y:S02]  /*1cd0*/  P2R R28, PR, RZ, 0x20 ;  /* 0x00000020ff1c7803 */ /* 0x000fe40000000000 */
[----:B------:R-:W-:Y:S02]  /*1ce0*/  SEL R12, RZ, 0x1, !P2 ;  /* 0x00000001ff0c7807 */ /* 0x000fe40005000000 */
[----:B------:R-:W-:-:S02]  /*1cf0*/  ISETP.NE.AND P2, PT, R13, RZ, PT ;  /* 0x000000ff0d00720c */ /* 0x000fc40003f45270 */
[----:B------:R-:W-:Y:S02]  /*1d00*/  ISETP.NE.AND P5, PT, R59, RZ, PT ;  /* 0x000000ff3b00720c */ /* 0x000fe40003fa5270 */
[----:B------:R-:W-:Y:S02]  /*1d10*/  SEL R13, RZ, 0x1, !P2 ;  /* 0x00000001ff0d7807 */ /* 0x000fe40005000000 */
[----:B------:R-:W-:-:S04]  /*1d20*/  ISETP.NE.AND P2, PT, R7, RZ, PT ;  /* 0x000000ff0700720c */ /* 0x000fc80003f45270 */
        /* <DEDUP_REMOVED lines=10> */
[----:B------:R-:W-:Y:S02]  /*1dd0*/  SEL R7, R5, 0x2, P2 ;  /* 0x0000000205077807 */ /* 0x000fe40001000000 */
[----:B------:R-:W-:Y:S02]  /*1de0*/  ISETP.NE.AND P2, PT, R83, RZ, PT ;  /* 0x000000ff5300720c */ /* 0x000fe40003f45270 */
[----:B------:R-:W-:Y:S02]  /*1df0*/  SEL R7, R7, 0x3, P6 ;  /* 0x0000000307077807 */ /* 0x000fe40003000000 */
[----:B------:R-:W-:Y:S02]  /*1e00*/  SEL R12, R12, 0x2, P2 ;  /* 0x000000020c0c7807 */ /* 0x000fe40001000000 */
[----:B------:R-:W-:Y:S02]  /*1e10*/  ISETP.NE.AND P2, PT, R82, RZ, PT ;  /* 0x000000ff5200720c */ /* 0x000fe40003f45270 */
[----:B------:R-:W-:-:S02]  /*1e20*/  ISETP.NE.AND P6, PT, R47, RZ, PT ;  /* 0x000000ff2f00720c */ /* 0x000fc40003fc5270 */
        /* <DEDUP_REMOVED lines=14> */
[----:B------:R-:W-:Y:S02]  /*1f10*/  P2R R6, PR, RZ, 0x40 ;  /* 0x00000040ff067803 */ /* 0x000fe40000000000 */
[----:B------:R-:W-:Y:S02]  /*1f20*/  SEL R50, R50, 0x2, P2 ;  /* 0x0000000232327807 */ /* 0x000fe40001000000 */
[----:B------:R-:W-:Y:S02]  /*1f30*/  ISETP.NE.AND P2, PT, R17, RZ, PT ;  /* 0x000000ff1100720c */ /* 0x000fe40003f45270 */
[----:B------:R-:W-:-:S02]  /*1f40*/  ISETP.NE.AND P6, PT, R46, RZ, PT ;  /* 0x000000ff2e00720c */ /* 0x000fc40003fc5270 */
[----:B------:R-:W-:Y:S02]  /*1f50*/  SEL R5, R5, 0x3, P2 ;  /* 0x0000000305057807 */ /* 0x000fe40001000000 */
[----:B------:R-:W-:Y:S02]  /*1f60*/  ISETP.NE.AND P2, PT, R22, RZ, PT ;  /* 0x000000ff1600720c */ /* 0x000fe40003f45270 */
[----:B------:R-:W-:Y:S02]  /*1f70*/  P2R R14, PR, RZ, 0x40 ;  /* 0x00000040ff0e7803 */ /* 0x000fe40000000000 */
[----:B------:R-:W-:Y:S02]  /*1f80*/  ISETP.NE.AND P6, PT, R45, RZ, PT ;  /* 0x000000ff2d00720c */ /* 0x000fe40003fc5270 */
[----:B------:R-:W-:Y:S02]  /*1f90*/  SEL R13, R13, 0x3, P2 ;  /* 0x000000030d0d7807 */ /* 0x000fe40001000000 */
[----:B------:R-:W-:-:S02]  /*1fa0*/  ISETP.NE.AND P2, PT, R16, RZ, PT ;  /* 0x000000ff1000720c */ /* 0x000fc40003f45270 */
[----:B------:R-:W-:Y:S02]  /*1fb0*/  P2R R16, PR, RZ, 0x40 ;  /* 0x00000040ff107803 */ /* 0x000fe40000000000 */
[----:B------:R-:W-:Y:S02]  /*1fc0*/  ISETP.NE.AND P6, PT, R78, RZ, PT ;  /* 0x000000ff4e00720c */ /* 0x000fe40003fc5270 */
[----:B------:R-:W-:Y:S02]  /*1fd0*/  SEL R12, R12, 0x3, P2 ;  /* 0x000000030c0c7807 */ /* 0x000fe40001000000 */
[----:B------:R-:W-:Y:S02]  /*1fe0*/  P2R R17, PR, RZ, 0x40 ;  /* 0x00000040ff117803 */ /* 0x000fe40000000000 */
[----:B------:R-:W-:Y:S02]  /*1ff0*/  ISETP.NE.AND P6, PT, R77, RZ, PT ;  /* 0x000000ff4d00720c */ /* 0x000fe40003fc5270 */
[----:B------:R-:W-:-:S02]  /*2000*/  ISETP.NE.AND P2, PT, R19, RZ, PT ;  /* 0x000000ff1300720c */ /* 0x000fc40003f45270 */
[----:B------:R-:W-:Y:S02]  /*2010*/  P2R R19, PR, RZ, 0x40 ;  /* 0x00000040ff137803 */ /* 0x000fe40000000000 */
[----:B------:R-:W-:Y:S02]  /*2020*/  ISETP.NE.AND P6, PT, R76, RZ, PT ;  /* 0x000000ff4c00720c */ /* 0x000fe40003fc5270 */
[----:B------:R-:W-:Y:S02]  /*2030*/  SEL R32, R32, 0x3, P3 ;  /* 0x0000000320207807 */ /* 0x000fe40001800000 */
[----:B------:R-:W-:Y:S02]  /*2040*/  P2R R22, PR, RZ, 0x40 ;  /* 0x00000040ff167803 */ /* 0x000fe40000000000 */
[----:B------:R-:W-:Y:S02]  /*2050*/  ISETP.NE.AND P6, PT, R75, RZ, PT ;  /* 0x000000ff4b00720c */ /* 0x000fe40003fc5270 */
[----:B------:R-:W-:-:S02]  /*2060*/  SEL R33, R33, 0x3, P4 ;  /* 0x0000000321217807 */ /* 0x000fc40002000000 */
        /* <DEDUP_REMOVED lines=14> */
[----:B------:R-:W-:Y:S02]  /*2150*/  ISETP.NE.AND P5, PT, R68, RZ, PT ;  /* 0x000000ff4400720c */ /* 0x000fe40003fa5270 */
[----:B------:R-:W-:Y:S02]  /*2160*/  P2R R46, PR, RZ, 0x40 ;  /* 0x00000040ff2e7803 */ /* 0x000fe40000000000 */
[----:B------:R-:W-:Y:S02]  /*2170*/  ISETP.NE.AND P6, PT, R73, RZ, PT ;  /* 0x000000ff4900720c */ /* 0x000fe40003fc5270 */
[----:B------:R-:W-:-:S02]  /*2180*/  ISETP.NE.AND P2, PT, R48, RZ, PT ;  /* 0x000000ff3000720c */ /* 0x000fc40003f45270 */
        /* <DEDUP_REMOVED lines=24> */
[----:B------:R-:W-:Y:S02]  /*2310*/  SEL R31, R31, 0x4, P6 ;  /* 0x000000041f1f7807 */ /* 0x000fe40003000000 */
        /* <DEDUP_REMOVED lines=32> */
[----:B------:R-:W-:Y:S02]  /*2520*/  ISETP.NE.AND P6, PT, R22, RZ, PT ;  /* 0x000000ff1600720c */ /* 0x000fe40003fc5270 */
[----:B------:R-:W-:Y:S02]  /*2530*/  SEL R31, R31, 0x7, P3 ;  /* 0x000000071f1f7807 */ /* 0x000fe40001800000 */
[----:B------:R-:W-:Y:S02]  /*2540*/  SEL R32, R32, 0x6, P6 ;  /* 0x0000000620207807 */ /* 0x000fe40003000000 */
[----:B------:R-:W-:Y:S02]  /*2550*/  ISETP.NE.AND P6, PT, R19, RZ, PT ;  /* 0x000000ff1300720c */ /* 0x000fe40003fc5270 */
[----:B------:R-:W-:-:S02]  /*2560*/  SEL R32, R32, 0x7, P4 ;  /* 0x0000000720207807 */ /* 0x000fc40002000000 */
[----:B------:R-:W-:Y:S02]  /*2570*/  SEL R33, R33, 0x6, P6 ;  /* 0x0000000621217807 */ /* 0x000fe40003000000 */
[----:B------:R-:W-:Y:S02]  /*2580*/  ISETP.NE.AND P6, PT, R17, RZ, PT ;  /* 0x000000ff1100720c */ /* 0x000fe40003fc5270 */
[----:B------:R-:W-:Y:S02]  /*2590*/  SEL R33, R33, 0x7, P5 ;  /* 0x0000000721217807 */ /* 0x000fe40002800000 */
[----:B------:R-:W-:Y:S02]  /*25a0*/  ISETP.NE.AND P5, PT, R28, RZ, PT ;  /* 0x000000ff1c00720c */ /* 0x000fe40003fa5270 */
[----:B------:R-:W1:Y:S01]  /*25b0*/  S2R R28, SR_TID.X ;  /* 0x00000000001c7919 */ /* 0x000e620000002100 */
[----:B------:R-:W-:Y:S02]  /*25c0*/  SEL R50, R50, 0x6, P6 ;  /* 0x0000000632327807 */ /* 0x000fe40003000000 */
[----:B------:R-:W-:-:S02]  /*25d0*/  ISETP.NE.AND P6, PT, R16, RZ, PT ;  /* 0x000000ff1000720c */ /* 0x000fc40003fc5270 */
[----:B------:R-:W-:Y:S02]  /*25e0*/  ISETP.NE.AND P4, PT, R29, RZ, PT ;  /* 0x000000ff1d00720c */ /* 0x000fe40003f85270 */
[----:B------:R-:W-:Y:S02]  /*25f0*/  SEL R5, R5, 0x7, P6 ;  /* 0x0000000705057807 */ /* 0x000fe40003000000 */
[----:B------:R-:W-:Y:S02]  /*2600*/  ISETP.NE.AND P6, PT, R14, RZ, PT ;  /* 0x000000ff0e00720c */ /* 0x000fe40003fc5270 */
[----:B------:R-:W-:Y:S02]  /*2610*/  SEL R29, R5, 0x8, P0 ;  /* 0x00000008051d7807 */ /* 0x000fe40000000000 */
[----:B------:R-:W-:Y:S02]  /*2620*/  SEL R13, R13, 0x7, P6 ;  /* 0x000000070d0d7807 */ /* 0x000fe40003000000 */
        /* <DEDUP_REMOVED lines=8> */
[----:B------:R-:W-:Y:S01]  /*26b0*/  SEL R20, R13, 0x8, P1 ;  /* 0x000000080d147807 */ /* 0x000fe20000800000 */
[C---:B-1----:R-:W-:Y:S01]  /*26c0*/  IMAD.SHL.U32 R7, R28.reuse, 0x4, RZ ;  /* 0x000000041c077824 */ /* 0x042fe200078e00ff */
[----:B------:R-:W-:Y:S02]  /*26d0*/  LOP3.LUT R22, R28, 0x7f, RZ, 0xc0, !PT ;  /* 0x0000007f1c167812 */ /* 0x000fe400078ec0ff */
[----:B------:R-:W-:Y:S02]  /*26e0*/  SHF.R.U32.HI R12, RZ, 0x2, R28 ;  /* 0x00000002ff0c7819 */ /* 0x000fe4000001161c */
[----:B------:R-:W-:Y:S02]  /*26f0*/  LEA R22, R22, UR4, 0x2 ;  /* 0x0000000416167c11 */ /* 0x000fe4000f8e10ff */
[----:B------:R-:W-:-:S02]  /*2700*/  LOP3.LUT R7, R7, 0x1fc, RZ, 0xc0, !PT ;  /* 0x000001fc07077812 */ /* 0x000fc400078ec0ff */
[----:B------:R-:W-:Y:S01]  /*2710*/  LOP3.LUT R12, R12, 0x10, RZ, 0xc0, !PT ;  /* 0x000000100c0c7812 */ /* 0x000fe200078ec0ff */
[----:B------:R-:W-:Y:S01]  /*2720*/  STS [R22], R24 ;  /* 0x0000001816007388 */ /* 0x000fe20000000800 */
[----:B------:R-:W-:Y:S02]  /*2730*/  LOP3.LUT R5, R7, 0x200, RZ, 0xfc, !PT ;  /* 0x0000020007057812 */ /* 0x000fe400078efcff */
[----:B------:R-:W-:Y:S01]  /*2740*/  ISETP.NE.AND P0, PT, R18, RZ, PT ;  /* 0x000000ff1200720c */ /* 0x000fe20003f05270 */
[----:B------:R-:W-:Y:S01]  /*2750*/  STS [R22+0x410], R25 ;  /* 0x0004101916007388 */ /* 0x000fe20000000800 */
[----:B------:R-:W-:Y:S01]  /*2760*/  SHF.R.U32.HI R13, RZ, 0x4, R5 ;  /* 0x00000004ff0d7819 */ /* 0x000fe20000011605 */
[----:B------:R-:W-:Y:S01]  /*2770*/  VIADD R12, R12, UR4 ;  /* 0x000000040c0c7c36 */ /* 0x000fe20008000000 */
[----:B------:R-:W-:Y:S01]  /*2780*/  ISETP.NE.AND P1, PT, R15, RZ, PT ;  /* 0x000000ff0f00720c */ /* 0x000fe20003f25270 */
[----:B------:R-:W-:Y:S01]  /*2790*/  STS [R22+0x820], R26 ;  /* 0x0008201a16007388 */ /* 0x000fe20000000800 */
[----:B------:R-:W-:Y:S01]  /*27a0*/  LOP3.LUT R13, R13, 0x30, RZ, 0xc0, !PT ;  /* 0x000000300d0d7812 */ /* 0x000fe200078ec0ff */
[----:B------:R-:W-:Y:S01]  /*27b0*/  IMAD.SHL.U32 R5, R0, 0x4, RZ ;  /* 0x0000000400057824 */ /* 0x000fe200078e00ff */
[----:B------:R-:W-:Y:S01]  /*27c0*/  SHF.R.U32.HI R28, RZ, 0x6, R28 ;  /* 0x00000006ff1c7819 */ /* 0x000fe2000001161c */
[----:B------:R-:W-:Y:S01]  /*27d0*/  STS [R22+0xc30], R27 ;  /* 0x000c301b16007388 */ /* 0x000fe20000000800 */
[----:B------:R-:W-:Y:S01]  /*27e0*/  IMAD R16, R7, 0x4, R12 ;  /* 0x0000000407107824 */ /* 0x000fe200078e020c */
[----:B------:R-:W-:Y:S01]  /*27f0*/  SEL R6, R6, 0x8, P1 ;  /* 0x0000000806067807 */ /* 0x000fe20000800000 */
[----:B------:R-:W-:Y:S01]  /*2800*/  VIADD R14, R13, UR4 ;  /* 0x000000040d0e7c36 */ /* 0x000fe20008000000 */
[----:B------:R-:W-:Y:S01]  /*2810*/  STS [R22+0xa20], R10 ;  /* 0x000a200a16007388 */ /* 0x000fe20000000800 */
[----:B------:R-:W-:Y:S01]  /*2820*/  LOP3.LUT R5, R5, 0xfc, RZ, 0xc0, !PT ;  /* 0x000000fc05057812 */ /* 0x000fe200078ec0ff */
[----:B------:R-:W-:Y:S01]  /*2830*/  ULDC.64 UR4, c[0x0][0x220] ;  /* 0x0000880000047ab9 */ /* 0x000fe20000000a00 */
[----:B------:R-:W-:Y:S01]  /*2840*/  IMAD R14, R7, 0x4, R14 ;  /* 0x00000004070e7824 */ /* 0x000fe200078e020e */
[----:B------:R-:W-:Y:S01]  /*2850*/  STS [R22+0x610], R9 ;  /* 0x0006100916007388 */ /* 0x000fe20000000800 */
[----:B------:R-:W-:-:S02]  /*2860*/  PRMT R5, R5, 0x6540, R2 ;  /* 0x0000654005057816 */ /* 0x000fc40000000002 */
[----:B------:R-:W-:Y:S01]  /*2870*/  SHF.R.U32.HI R7, RZ, 0x6, R0 ;  /* 0x00000006ff077819 */ /* 0x000fe20000011600 */
[----:B------:R1:W-:Y:S01]  /*2880*/  STS [R22+0x200], R8 ;  /* 0x0002000816007388 */ /* 0x0003e20000000800 */
[C---:B------:R-:W-:Y:S01]  /*2890*/  ISETP.GE.AND P2, PT, R5.reuse, 0x90, PT ;  /* 0x000000900500780c */ /* 0x040fe20003f46270 */
[----:B------:R-:W-:Y:S01]  /*28a0*/  IMAD.HI R2, R5, 0x38e38e39, RZ ;  /* 0x38e38e3905027827 */ /* 0x000fe200078e02ff */
[----:B------:R-:W-:Y:S01]  /*28b0*/  SGXT.U32 R7, R7, 0x1 ;  /* 0x000000010707781a */ /* 0x000fe20000000000 */
[----:B------:R2:W-:Y:S01]  /*28c0*/  STS [R22+0xe30], R11 ;  /* 0x000e300b16007388 */ /* 0x0005e20000000800 */
[----:B------:R-:W-:Y:S01]  /*28d0*/  SEL R33, R33, 0x8, P4 ;  /* 0x0000000821217807 */ /* 0x000fe20002000000 */
[----:B------:R-:W-:Y:S01]  /*28e0*/  IMAD R0, R3, 0x120, R4 ;  /* 0x0000012003007824 */ /* 0x000fe200078e0204 */
[----:B------:R-:W-:Y:S01]  /*28f0*/  SHF.R.U32.HI R21, RZ, 0x1f, R2 ;  /* 0x0000001fff157819 */ /* 0x000fe20000011602 */
[----:B------:R-:W-:Y:S01]  /*2900*/  BAR.SYNC.DEFER_BLOCKING 0x0 ;  /* 0x0000000000007b1d */ /* 0x000fe20000010000 */
[----:B------:R-:W-:-:S02]  /*2910*/  LOP3.LUT R7, R4, R7, RZ, 0xfc, !PT ;  /* 0x0000000704077212 */ /* 0x000fc400078efcff */
[----:B------:R-:W-:Y:S02]  /*2920*/  LEA.HI.SX32 R2, R2, R21, 0x1d ;  /* 0x0000001502027211 */ /* 0x000fe400078feaff */
[----:B------:R-:W-:-:S03]  /*2930*/  ISETP.LT.AND P4, PT, R7, 0x120, !P2 ;  /* 0x000001200700780c */ /* 0x000fc60005781270 */
[----:B-1----:R-:W1:Y:S01]  /*2940*/  LDC.64 R8, c[0x0][0x218] ;  /* 0x00008600ff087b82 */ /* 0x002e620000000a00 */
[----:B--2---:R-:W-:Y:S01]  /*2950*/  SGXT.U32 R11, R28, 0x1 ;  /* 0x000000011c0b781a */ /* 0x004fe20000000000 */
[----:B------:R-:W-:Y:S01]  /*2960*/  IMAD R5, R2, -0x24, R5 ;  /* 0xffffffdc02057824 */ /* 0x000fe200078e0205 */
[----:B------:R-:W-:Y:S02]  /*2970*/  PRMT R29, R29, 0x3340, R20 ;  /* 0x000033401d1d7816 */ /* 0x000fe40000000014 */
[----:B------:R-:W-:Y:S01]  /*2980*/  LOP3.LUT R10, R4, R11, RZ, 0xfc, !PT ;  /* 0x0000000b040a7212 */ /* 0x000fe200078efcff */
[----:B------:R-:W-:Y:S01]  /*2990*/  IMAD R5, R2, 0x6c00, R5 ;  /* 0x00006c0002057824 */ /* 0x000fe200078e0205 */
[----:B------:R-:W-:Y:S02]  /*29a0*/  LOP3.LUT R2, R7, 0x2, RZ, 0xfc, !PT ;  /* 0x0000000207027812 */ /* 0x000fe400078efcff */
[----:B------:R-:W-:Y:S01]  /*29b0*/  PRMT R6, R23, 0x3340, R6 ;  /* 0x0000334017067816 */ /* 0x000fe20000000006 */
[----:B------:R-:W-:Y:S01]  /*29c0*/  IMAD R5, R10, 0x24, R5 ;  /* 0x000000240a057824 */ /* 0x000fe200078e0205 */
[----:B------:R-:W-:-:S02]  /*29d0*/  ISETP.LT.AND P2, PT, R2, 0x120, !P2 ;  /* 0x000001200200780c */ /* 0x000fc40005741270 */
[----:B------:R-:W-:Y:S01]  /*29e0*/  ISETP.NE.AND P1, PT, R36, RZ, PT ;  /* 0x000000ff2400720c */ /* 0x000fe20003f25270 */
[----:B------:R-:W-:Y:S01]  /*29f0*/  VIADD R7, R5, 0x48 ;  /* 0x0000004805077836 */ /* 0x000fe20000000000 */
[----:B------:R-:W-:Y:S02]  /*2a00*/  PRMT R29, R29, 0x5410, R6 ;  /* 0x000054101d1d7816 */ /* 0x000fe40000000006 */
[----:B------:R-:W-:Y:S01]  /*2a10*/  SEL R32, R32, 0x8, P3 ;  /* 0x0000000820207807 */ /* 0x000fe20001800000 */
[----:B------:R-:W2:Y:S01]  /*2a20*/  LDS.128 R16, [R16] ;  /* 0x0000000010107984 */ /* 0x000ea20000000c00 */
[----:B------:R-:W-:Y:S02]  /*2a30*/  ISETP.NE.AND P6, PT, R30, RZ, PT ;  /* 0x000000ff1e00720c */ /* 0x000fe40003fc5270 */
[----:B------:R-:W-:Y:S01]  /*2a40*/  IADD3 R6, P3, R0, UR4, RZ ;  /* 0x0000000400067c10 */ /* 0x000fe2000ff7e0ff */
[----:B------:R-:W3:Y:S01]  /*2a50*/  LDS.128 R12, [R14+0x800] ;  /* 0x000800000e0c7984 */ /* 0x000ee20000000c00 */
[----:B------:R-:W-:Y:S01]  /*2a60*/  SEL R50, R50, 0x8, P5 ;  /* 0x0000000832327807 */ /* 0x000fe20002800000 */
[----:B-1----:R-:W-:Y:S01]  /*2a70*/  IMAD.WIDE R2, R5, 0x4, R8 ;  /* 0x0000000405027825 */ /* 0x002fe200078e0208 */
[----:B------:R-:W-:-:S02]  /*2a80*/  SEL R31, R31, 0x8, P6 ;  /* 0x000000081f1f7807 */ /* 0x000fc40003000000 */
[----:B------:R-:W-:Y:S01]  /*2a90*/  PRMT R50, R50, 0x3340, R33 ;  /* 0x0000334032327816 */ /* 0x000fe20000000021 */
[----:B------:R-:W-:Y:S01]  /*2aa0*/  IMAD.WIDE R4, R7, 0x4, R8 ;  /* 0x0000000407047825 */ /* 0x000fe200078e0208 */
[----:B------:R-:W-:Y:S02]  /*2ab0*/  LEA.HI.X.SX32 R7, R0, UR5, 0x1, P3 ;  /* 0x0000000500077c11 */ /* 0x000fe400098f0eff */
[----:B------:R-:W-:Y:S02]  /*2ac0*/  IADD3 R8, P3, R49, UR4, RZ ;  /* 0x0000000431087c10 */ /* 0x000fe4000ff7e0ff */
[----:B------:R-:W-:Y:S02]  /*2ad0*/  PRMT R31, R32, 0x3340, R31 ;  /* 0x00003340201f7816 */ /* 0x000fe4000000001f */
[----:B------:R-:W-:Y:S02]  /*2ae0*/  LEA.HI.X.SX32 R9, R49, UR5, 0x1, P3 ;  /* 0x0000000531097c11 */ /* 0x000fe400098f0eff */
[----:B------:R-:W-:Y:S01]  /*2af0*/  PRMT R31, R50, 0x5410, R31 ;  /* 0x00005410321f7816 */ /* 0x000fe2000000001f */
[----:B--2---:R1:W-:Y:S04]  /*2b00*/  @P4 STG.E.128 desc[UR6][R2.64], R16 ;  /* 0x0000001002004986 */ /* 0x0043e8000c101d06 */
[----:B---3--:R1:W-:Y:S04]  /*2b10*/  @P2 STG.E.128 desc[UR6][R4.64], R12 ;  /* 0x0000000c04002986 */ /* 0x0083e8000c101d06 */
[----:B------:R1:W-:Y:S01]  /*2b20*/  @P1 STG.E desc[UR6][R6.64], R29 ;  /* 0x0000001d06001986 */ /* 0x0003e2000c101906 */
[----:B------:R-:W-:Y:S05]  /*2b30*/  @!P0 EXIT ;  /* 0x000000000000894d */ /* 0x000fea0003800000 */
[----:B------:R-:W-:Y:S01]  /*2b40*/  STG.E desc[UR6][R8.64], R31 ;  /* 0x0000001f08007986 */ /* 0x000fe2000c101906 */
[----:B------:R-:W-:Y:S05]  /*2b50*/  EXIT ;  /* 0x000000000000794d */ /* 0x000fea0003800000 */
.L_x_0:
[----:B------:R-:W-:-:S00]  /*2b60*/  BRA `(.L_x_0) ;  /* 0xfffffffc00fc7947 */ /* 0x000fc0000383ffff */
[----:B------:R-:W-:-:S00]  /*2b70*/  NOP ;  /* 0x0000000000007918 */ /* 0x000fc00000000000 */
        /* <DEDUP_REMOVED lines=8> */
.L_x_1:


//--------------------- .nv.shared.triton_poi_fused_max_pool2d_with_indices_33 --------------------------
	.section	.nv.shared.triton_poi_fused_max_pool2d_with_indices_33,"aw",@nobits
	.sectionflags	@""
	.align	16
	.zero		1024


//--------------------- .nv.constant0.triton_poi_fused_max_pool2d_with_indices_33 --------------------------
	.section	.nv.constant0.triton_poi_fused_max_pool2d_with_indices_33,"a",@progbits
	.sectionflags	@""
	.align	4
.nv.constant0.triton_poi_fused_max_pool2d_with_indices_33:
	.zero		560
